//
// Generated by NVIDIA NVVM Compiler
//
// Compiler Build ID: CL-36424714
// Cuda compilation tools, release 13.0, V13.0.88
// Based on NVVM 20.0.0
//

.version 9.0
.target sm_100
.address_size 64

	// .globl	default_function_kernel

.visible .entry default_function_kernel(
	.param .u64 .ptr .align 1 default_function_kernel_param_0,
	.param .u64 .ptr .align 1 default_function_kernel_param_1
)
.maxntid 60
{
	.reg .pred 	%p<2>;
	.reg .b16 	%rs<2>;
	.reg .b32 	%r<4>;
	.reg .b32 	%f<2>;
	.reg .b64 	%rd<9>;

	ld.param.u64 	%rd1, [default_function_kernel_param_0];
	ld.param.u64 	%rd2, [default_function_kernel_param_1];
	cvta.to.global.u64 	%rd3, %rd1;
	cvta.to.global.u64 	%rd4, %rd2;
	mov.u32 	%r1, %ctaid.x;
	mov.u32 	%r2, %tid.x;
	mad.lo.s32 	%r3, %r1, 60, %r2;
	cvt.u64.u32 	%rd5, %r3;
	mul.wide.u32 	%rd6, %r3, 4;
	add.s64 	%rd7, %rd4, %rd6;
	ld.global.nc.f32 	%f1, [%rd7];
	setp.nan.f32 	%p1, %f1, %f1;
	selp.u16 	%rs1, 1, 0, %p1;
	add.s64 	%rd8, %rd3, %rd5;
	st.global.u8 	[%rd8], %rs1;
	ret;

}


// ===== COMPILED SASS (sm_100) =====

	.target	sm_100

	.elftype	@"ET_EXEC"


//--------------------- .note.nv.tkinfo           --------------------------
	.section	.note.nv.tkinfo,"",@"SHT_NOTE"
	.sectionflags	@"SHF_NOTE_NV_TKINFO"
	.tkinfo
        /*0018*/ 	.word	0x00000002
        /*0030*/ 	.string	""
        /*0030*/ 	.string	"ptxas"
        /*0030*/ 	.string	"Cuda compilation tools, release 13.0, V13.0.88"
        /*0030*/ 	.string	"Build cuda_13.0.r13.0/compiler.36424714_0"
        /*0030*/ 	.string	"-arch sm_100 -m 64 "



//--------------------- .note.nv.cuinfo           --------------------------
	.section	.note.nv.cuinfo,"",@"SHT_NOTE"
	.sectionflags	@"SHF_NOTE_NV_CUINFO"
        /*0018*/ 	.short	0x0002
        /*001a*/ 	.short	0x0064
        /*001c*/ 	.short	0x0082
	.zero		2


//--------------------- .nv.info                  --------------------------
	.section	.nv.info,"",@"SHT_CUDA_INFO"
	.align	4


	//----- nvinfo : EIATTR_REGCOUNT
	.align		4
        /*0000*/ 	.byte	0x04, 0x2f
        /*0002*/ 	.short	(.L_1 - .L_0)
	.align		4
.L_0:
        /*0004*/ 	.word	index@(default_function_kernel)
        /*0008*/ 	.word	0x0000000a


	//----- nvinfo : EIATTR_FRAME_SIZE
	.align		4
.L_1:
        /*000c*/ 	.byte	0x04, 0x11
        /*000e*/ 	.short	(.L_3 - .L_2)
	.align		4
.L_2:
        /*0010*/ 	.word	index@(default_function_kernel)
        /*0014*/ 	.word	0x00000000


	//----- nvinfo : EIATTR_MIN_STACK_SIZE
	.align		4
.L_3:
        /*0018*/ 	.byte	0x04, 0x12
        /*001a*/ 	.short	(.L_5 - .L_4)
	.align		4
.L_4:
        /*001c*/ 	.word	index@(default_function_kernel)
        /*0020*/ 	.word	0x00000000
.L_5:


//--------------------- .nv.compat                --------------------------
	.section	.nv.compat,"",@"SHT_CUDA_COMPAT_INFO"
	.align	4
        /*0000*/ 	.byte	0x02, 0x09, 0x00, 0x00, 0x02, 0x02, 0x01, 0x00, 0x02, 0x05, 0x05, 0x00, 0x03, 0x07, 0x01, 0x01
        /*0010*/ 	.byte	0x02, 0x03, 0x00, 0x00, 0x02, 0x06, 0x01, 0x00, 0x04, 0x0b, 0x08, 0x00, 0x09, 0x00, 0x00, 0x00
        /*0020*/ 	.byte	0x00, 0x00, 0x00, 0x00


//--------------------- .nv.info.default_function_kernel --------------------------
	.section	.nv.info.default_function_kernel,"",@"SHT_CUDA_INFO"
	.sectionflags	@""
	.align	4


	//----- nvinfo : EIATTR_CUDA_API_VERSION
	.align		4
        /*0000*/ 	.byte	0x04, 0x37
        /*0002*/ 	.short	(.L_7 - .L_6)
.L_6:
        /*0004*/ 	.word	0x00000082


	//----- nvinfo : EIATTR_KPARAM_INFO
	.align		4
.L_7:
        /*0008*/ 	.byte	0x04, 0x17
        /*000a*/ 	.short	(.L_9 - .L_8)
.L_8:
        /*000c*/ 	.word	0x00000000
        /*0010*/ 	.short	0x0001
        /*0012*/ 	.short	0x0008
        /*0014*/ 	.byte	0x00, 0xf5, 0x21, 0x00


	//----- nvinfo : EIATTR_KPARAM_INFO
	.align		4
.L_9:
        /*0018*/ 	.byte	0x04, 0x17
        /*001a*/ 	.short	(.L_11 - .L_10)
.L_10:
        /*001c*/ 	.word	0x00000000
        /*0020*/ 	.short	0x0000
        /*0022*/ 	.short	0x0000
        /*0024*/ 	.byte	0x00, 0xf5, 0x21, 0x00


	//----- nvinfo : EIATTR_SPARSE_MMA_MASK
	.align		4
.L_11:
        /*0028*/ 	.byte	0x03, 0x50
        /*002a*/ 	.short	0x0000


	//----- nvinfo : EIATTR_MAXREG_COUNT
	.align		4
        /*002c*/ 	.byte	0x03, 0x1b
        /*002e*/ 	.short	0x00ff


	//----- nvinfo : EIATTR_MERCURY_ISA_VERSION
	.align		4
        /*0030*/ 	.byte	0x03, 0x5f
        /*0032*/ 	.short	0x0101


	//----- nvinfo : EIATTR_VRC_CTA_INIT_COUNT
	.align		4
        /*0034*/ 	.byte	0x02, 0x4a
	.zero		1
	.zero		1


	//----- nvinfo : EIATTR_EXIT_INSTR_OFFSETS
	.align		4
        /*0038*/ 	.byte	0x04, 0x1c
        /*003a*/ 	.short	(.L_13 - .L_12)


	//   ....[0]....
.L_12:
        /*003c*/ 	.word	0x000000e0


	//----- nvinfo : EIATTR_MAX_THREADS
	.align		4
.L_13:
        /*0040*/ 	.byte	0x04, 0x05
        /*0042*/ 	.short	(.L_15 - .L_14)
.L_14:
        /*0044*/ 	.word	0x0000003c
        /*0048*/ 	.word	0x00000001
        /*004c*/ 	.word	0x00000001


	//----- nvinfo : EIATTR_CBANK_PARAM_SIZE
	.align		4
.L_15:
        /*0050*/ 	.byte	0x03, 0x19
        /*0052*/ 	.short	0x0010


	//----- nvinfo : EIATTR_PARAM_CBANK
	.align		4
        /*0054*/ 	.byte	0x04, 0x0a
        /*0056*/ 	.short	(.L_17 - .L_16)
	.align		4
.L_16:
        /*0058*/ 	.word	index@(.nv.constant0.default_function_kernel)
        /*005c*/ 	.short	0x0380
        /*005e*/ 	.short	0x0010


	//----- nvinfo : EIATTR_SW_WAR
	.align		4
.L_17:
        /*0060*/ 	.byte	0x04, 0x36
        /*0062*/ 	.short	(.L_19 - .L_18)
.L_18:
        /*0064*/ 	.word	0x00000008
.L_19:


//--------------------- .nv.callgraph             --------------------------
	.section	.nv.callgraph,"",@"SHT_CUDA_CALLGRAPH"
	.align	4
	.sectionentsize	8
	.align		4
        /*0000*/ 	.word	0x00000000
	.align		4
        /*0004*/ 	.word	0xffffffff
	.align		4
        /*0008*/ 	.word	0x00000000
	.align		4
        /*000c*/ 	.word	0xfffffffe
	.align		4
        /*0010*/ 	.word	0x00000000
	.align		4
        /*0014*/ 	.word	0xfffffffd
	.align		4
        /*0018*/ 	.word	0x00000000
	.align		4
        /*001c*/ 	.word	0xfffffffc


//--------------------- .text.default_function_kernel --------------------------
	.section	.text.default_function_kernel,"ax",@progbits
	.align	128
        .global         default_function_kernel
        .type           default_function_kernel,@function
        .size           default_function_kernel,(.L_x_1 - default_function_kernel)
        .other          default_function_kernel,@"STO_CUDA_ENTRY STV_DEFAULT"
default_function_kernel:
.text.default_function_kernel:
[----:B------:R-:W-:Y:S01]  /*0000*/  LDC R1, c[0x0][0x37c] ;  /* 0x0000df00ff017b82 */ /* 0x000fe20000000800 */
[----:B------:R-:W0:Y:S07]  /*0010*/  S2R R5, SR_CTAID.X ;  /* 0x0000000000057919 */ /* 0x000e2e0000002500 */
[----:B------:R-:W1:Y:S01]  /*0020*/  LDC.64 R2, c[0x0][0x388] ;  /* 0x0000e200ff027b82 */ /* 0x000e620000000a00 */
[----:B------:R-:W2:Y:S01]  /*0030*/  LDCU.64 UR4, c[0x0][0x358] ;  /* 0x00006b00ff0477ac */ /* 0x000ea20008000a00 */
[----:B------:R-:W0:Y:S01]  /*0040*/  S2R R0, SR_TID.X ;  /* 0x0000000000007919 */ /* 0x000e220000002100 */
[----:B------:R-:W3:Y:S01]  /*0050*/  LDCU.64 UR6, c[0x0][0x380] ;  /* 0x00007000ff0677ac */ /* 0x000ee20008000a00 */
[----:B0-----:R-:W-:-:S04]  /*0060*/  IMAD R5, R5, 0x3c, R0 ;  /* 0x0000003c05057824 */ /* 0x001fc800078e0200 */
[----:B-1----:R-:W-:-:S06]  /*0070*/  IMAD.WIDE.U32 R2, R5, 0x4, R2 ;  /* 0x0000000405027825 */ /* 0x002fcc00078e0002 */
[----:B--2---:R-:W2:Y:S01]  /*0080*/  LDG.E.CONSTANT R2, desc[UR4][R2.64] ;  /* 0x0000000402027981 */ /* 0x004ea2000c1e9900 */
[----:B---3--:R-:W-:-:S04]  /*0090*/  IADD3 R4, P1, PT, R5, UR6, RZ ;  /* 0x0000000605047c10 */ /* 0x008fc8000ff3e0ff */
[----:B------:R-:W-:Y:S02]  /*00a0*/  IADD3.X R5, PT, PT, RZ, UR7, RZ, P1, !PT ;  /* 0x00000007ff057c10 */ /* 0x000fe40008ffe4ff */
[----:B--2---:R-:W-:-:S04]  /*00b0*/  FSETP.NAN.AND P0, PT, R2, R2, PT ;  /* 0x000000020200720b */ /* 0x004fc80003f08000 */
[----:B------:R-:W-:-:S05]  /*00c0*/  SEL R7, RZ, 0x1, !P0 ;  /* 0x00000001ff077807 */ /* 0x000fca0004000000 */
[----:B------:R-:W-:Y:S01]  /*00d0*/  STG.E.U8 desc[UR4][R4.64], R7 ;  /* 0x0000000704007986 */ /* 0x000fe2000c101104 */
[----:B------:R-:W-:Y:S05]  /*00e0*/  EXIT ;  /* 0x000000000000794d */ /* 0x000fea0003800000 */
.L_x_0:
[----:B------:R-:W-:-:S00]  /*00f0*/  BRA `(.L_x_0) ;  /* 0xfffffffc00fc7947 */ /* 0x000fc0000383ffff */
[----:B------:R-:W-:-:S00]  /*0100*/  NOP ;  /* 0x0000000000007918 */ /* 0x000fc00000000000 */
[----:B------:R-:W-:-:S00]  /*0110*/  NOP ;  /* 0x0000000000007918 */ /* 0x000fc00000000000 */
[----:B------:R-:W-:-:S00]  /*0120*/  NOP ;  /* 0x0000000000007918 */ /* 0x000fc00000000000 */
[----:B------:R-:W-:-:S00]  /*0130*/  NOP ;  /* 0x0000000000007918 */ /* 0x000fc00000000000 */
[----:B------:R-:W-:-:S00]  /*0140*/  NOP ;  /* 0x0000000000007918 */ /* 0x000fc00000000000 */
[----:B------:R-:W-:-:S00]  /*0150*/  NOP ;  /* 0x0000000000007918 */ /* 0x000fc00000000000 */
[----:B------:R-:W-:-:S00]  /*0160*/  NOP ;  /* 0x0000000000007918 */ /* 0x000fc00000000000 */
[----:B------:R-:W-:-:S00]  /*0170*/  NOP ;  /* 0x0000000000007918 */ /* 0x000fc00000000000 */
.L_x_1:


//--------------------- .nv.shared.reserved.0     --------------------------
	.section	.nv.shared.reserved.0,"aw",@nobits
	.weak		__nv_reservedSMEM_offset_0_alias
	.size		__nv_reservedSMEM_offset_0_alias, 0, 64
	.other		__nv_reservedSMEM_offset_0_alias,@"STO_CUDA_RESERVED_SHARED STV_DEFAULT"
__nv_reservedSMEM_offset_0_alias:
	.zero		0
	.zero		64


//--------------------- .nv.constant0.default_function_kernel --------------------------
	.section	.nv.constant0.default_function_kernel,"a",@progbits
	.sectionflags	@""
	.align	4
.nv.constant0.default_function_kernel:
	.zero		912


//--------------------- SYMBOLS --------------------------

	.type		.nv.reservedSmem.offset0,@object
	.size		.nv.reservedSmem.offset0,0x4
